//
// Generated by NVIDIA NVVM Compiler
//
// Compiler Build ID: CL-36424714
// Cuda compilation tools, release 13.0, V13.0.88
// Based on NVVM 20.0.0
//

.version 9.0
.target sm_100
.address_size 64

	// .globl	_Z9odd_checkPiS_i
.extern .shared .align 16 .b8 sdata[];

.visible .entry _Z9odd_checkPiS_i(
	.param .u64 .ptr .align 1 _Z9odd_checkPiS_i_param_0,
	.param .u64 .ptr .align 1 _Z9odd_checkPiS_i_param_1,
	.param .u32 _Z9odd_checkPiS_i_param_2
)
{
	.reg .pred 	%p<2>;
	.reg .b32 	%r<11>;
	.reg .b64 	%rd<8>;

	ld.param.u64 	%rd1, [_Z9odd_checkPiS_i_param_0];
	ld.param.u64 	%rd2, [_Z9odd_checkPiS_i_param_1];
	ld.param.u32 	%r2, [_Z9odd_checkPiS_i_param_2];
	mov.u32 	%r3, %tid.x;
	mov.u32 	%r4, %ntid.x;
	mov.u32 	%r5, %ctaid.x;
	mad.lo.s32 	%r1, %r4, %r5, %r3;
	setp.ge.s32 	%p1, %r1, %r2;
	@%p1 bra 	$L__BB0_2;
	cvta.to.global.u64 	%rd3, %rd1;
	cvta.to.global.u64 	%rd4, %rd2;
	mul.wide.s32 	%rd5, %r1, 4;
	add.s64 	%rd6, %rd3, %rd5;
	ld.global.u32 	%r6, [%rd6];
	shr.u32 	%r7, %r6, 31;
	add.s32 	%r8, %r6, %r7;
	and.b32  	%r9, %r8, -2;
	sub.s32 	%r10, %r6, %r9;
	add.s64 	%rd7, %rd4, %rd5;
	st.global.u32 	[%rd7], %r10;
$L__BB0_2:
	ret;

}
	// .globl	_Z16prefix_scan_stepPiS_ii
.visible .entry _Z16prefix_scan_stepPiS_ii(
	.param .u64 .ptr .align 1 _Z16prefix_scan_stepPiS_ii_param_0,
	.param .u64 .ptr .align 1 _Z16prefix_scan_stepPiS_ii_param_1,
	.param .u32 _Z16prefix_scan_stepPiS_ii_param_2,
	.param .u32 _Z16prefix_scan_stepPiS_ii_param_3
)
{
	.reg .pred 	%p<5>;
	.reg .b32 	%r<16>;
	.reg .b64 	%rd<11>;

	ld.param.u64 	%rd3, [_Z16prefix_scan_stepPiS_ii_param_0];
	ld.param.u64 	%rd2, [_Z16prefix_scan_stepPiS_ii_param_1];
	ld.param.u32 	%r3, [_Z16prefix_scan_stepPiS_ii_param_2];
	ld.param.u32 	%r4, [_Z16prefix_scan_stepPiS_ii_param_3];
	cvta.to.global.u64 	%rd1, %rd3;
	mov.u32 	%r5, %tid.x;
	mov.u32 	%r6, %ntid.x;
	mov.u32 	%r7, %ctaid.x;
	mad.lo.s32 	%r1, %r6, %r7, %r5;
	mul.wide.s32 	%rd4, %r1, 4;
	add.s64 	%rd5, %rd1, %rd4;
	ld.global.u32 	%r8, [%rd5];
	shl.b32 	%r9, %r5, 2;
	mov.u32 	%r10, sdata;
	add.s32 	%r2, %r10, %r9;
	st.shared.u32 	[%r2], %r8;
	bar.sync 	0;
	setp.lt.s32 	%p1, %r1, %r4;
	setp.ge.s32 	%p2, %r1, %r3;
	or.pred  	%p3, %p2, %p1;
	@%p3 bra 	$L__BB1_2;
	sub.s32 	%r11, %r1, %r4;
	mul.wide.s32 	%rd6, %r11, 4;
	add.s64 	%rd7, %rd1, %rd6;
	ld.global.u32 	%r12, [%rd7];
	ld.shared.u32 	%r13, [%r2];
	add.s32 	%r14, %r13, %r12;
	st.shared.u32 	[%r2], %r14;
$L__BB1_2:
	setp.ge.s32 	%p4, %r1, %r3;
	bar.sync 	0;
	@%p4 bra 	$L__BB1_4;
	ld.shared.u32 	%r15, [%r2];
	cvta.to.global.u64 	%rd8, %rd2;
	add.s64 	%rd10, %rd8, %rd4;
	st.global.u32 	[%rd10], %r15;
$L__BB1_4:
	ret;

}
	// .globl	_Z7get_oddPiS_S_S_i
.visible .entry _Z7get_oddPiS_S_S_i(
	.param .u64 .ptr .align 1 _Z7get_oddPiS_S_S_i_param_0,
	.param .u64 .ptr .align 1 _Z7get_oddPiS_S_S_i_param_1,
	.param .u64 .ptr .align 1 _Z7get_oddPiS_S_S_i_param_2,
	.param .u64 .ptr .align 1 _Z7get_oddPiS_S_S_i_param_3,
	.param .u32 _Z7get_oddPiS_S_S_i_param_4
)
{
	.reg .pred 	%p<3>;
	.reg .b32 	%r<9>;
	.reg .b64 	%rd<16>;

	ld.param.u64 	%rd1, [_Z7get_oddPiS_S_S_i_param_0];
	ld.param.u64 	%rd2, [_Z7get_oddPiS_S_S_i_param_1];
	ld.param.u64 	%rd3, [_Z7get_oddPiS_S_S_i_param_2];
	ld.param.u64 	%rd4, [_Z7get_oddPiS_S_S_i_param_3];
	ld.param.u32 	%r2, [_Z7get_oddPiS_S_S_i_param_4];
	mov.u32 	%r3, %tid.x;
	mov.u32 	%r4, %ntid.x;
	mov.u32 	%r5, %ctaid.x;
	mad.lo.s32 	%r1, %r4, %r5, %r3;
	setp.ge.s32 	%p1, %r1, %r2;
	@%p1 bra 	$L__BB2_3;
	cvta.to.global.u64 	%rd5, %rd3;
	mul.wide.s32 	%rd6, %r1, 4;
	add.s64 	%rd7, %rd5, %rd6;
	ld.global.u32 	%r6, [%rd7];
	setp.eq.s32 	%p2, %r6, 0;
	@%p2 bra 	$L__BB2_3;
	cvta.to.global.u64 	%rd8, %rd1;
	add.s64 	%rd10, %rd8, %rd6;
	ld.global.u32 	%r7, [%rd10];
	cvta.to.global.u64 	%rd11, %rd4;
	add.s64 	%rd12, %rd11, %rd6;
	ld.global.u32 	%r8, [%rd12];
	cvta.to.global.u64 	%rd13, %rd2;
	mul.wide.s32 	%rd14, %r8, 4;
	add.s64 	%rd15, %rd13, %rd14;
	st.global.u32 	[%rd15+-4], %r7;
$L__BB2_3:
	ret;

}


// ===== COMPILED SASS (sm_100) =====

	.target	sm_100

	.elftype	@"ET_EXEC"


//--------------------- .note.nv.tkinfo           --------------------------
	.section	.note.nv.tkinfo,"",@"SHT_NOTE"
	.sectionflags	@"SHF_NOTE_NV_TKINFO"
	.tkinfo
        /*0018*/ 	.word	0x00000002
        /*0030*/ 	.string	""
        /*0030*/ 	.string	"ptxas"
        /*0030*/ 	.string	"Cuda compilation tools, release 13.0, V13.0.88"
        /*0030*/ 	.string	"Build cuda_13.0.r13.0/compiler.36424714_0"
        /*0030*/ 	.string	"-arch sm_100 -m 64 "



//--------------------- .note.nv.cuinfo           --------------------------
	.section	.note.nv.cuinfo,"",@"SHT_NOTE"
	.sectionflags	@"SHF_NOTE_NV_CUINFO"
        /*0018*/ 	.short	0x0002
        /*001a*/ 	.short	0x0064
        /*001c*/ 	.short	0x0082
	.zero		2


//--------------------- .nv.info                  --------------------------
	.section	.nv.info,"",@"SHT_CUDA_INFO"
	.align	4


	//----- nvinfo : EIATTR_REGCOUNT
	.align		4
        /*0000*/ 	.byte	0x04, 0x2f
        /*0002*/ 	.short	(.L_1 - .L_0)
	.align		4
.L_0:
        /*0004*/ 	.word	index@(_Z9odd_checkPiS_i)
        /*0008*/ 	.word	0x0000000c


	//----- nvinfo : EIATTR_FRAME_SIZE
	.align		4
.L_1:
        /*000c*/ 	.byte	0x04, 0x11
        /*000e*/ 	.short	(.L_3 - .L_2)
	.align		4
.L_2:
        /*0010*/ 	.word	index@(_Z9odd_checkPiS_i)
        /*0014*/ 	.word	0x00000000


	//----- nvinfo : EIATTR_REGCOUNT
	.align		4
.L_3:
        /*0018*/ 	.byte	0x04, 0x2f
        /*001a*/ 	.short	(.L_5 - .L_4)
	.align		4
.L_4:
        /*001c*/ 	.word	index@(_Z16prefix_scan_stepPiS_ii)
        /*0020*/ 	.word	0x0000000c


	//----- nvinfo : EIATTR_FRAME_SIZE
	.align		4
.L_5:
        /*0024*/ 	.byte	0x04, 0x11
        /*0026*/ 	.short	(.L_7 - .L_6)
	.align		4
.L_6:
        /*0028*/ 	.word	index@(_Z16prefix_scan_stepPiS_ii)
        /*002c*/ 	.word	0x00000000


	//----- nvinfo : EIATTR_REGCOUNT
	.align		4
.L_7:
        /*0030*/ 	.byte	0x04, 0x2f
        /*0032*/ 	.short	(.L_9 - .L_8)
	.align		4
.L_8:
        /*0034*/ 	.word	index@(_Z7get_oddPiS_S_S_i)
        /*0038*/ 	.word	0x0000000a


	//----- nvinfo : EIATTR_FRAME_SIZE
	.align		4
.L_9:
        /*003c*/ 	.byte	0x04, 0x11
        /*003e*/ 	.short	(.L_11 - .L_10)
	.align		4
.L_10:
        /*0040*/ 	.word	index@(_Z7get_oddPiS_S_S_i)
        /*0044*/ 	.word	0x00000000


	//----- nvinfo : EIATTR_MIN_STACK_SIZE
	.align		4
.L_11:
        /*0048*/ 	.byte	0x04, 0x12
        /*004a*/ 	.short	(.L_13 - .L_12)
	.align		4
.L_12:
        /*004c*/ 	.word	index@(_Z7get_oddPiS_S_S_i)
        /*0050*/ 	.word	0x00000000


	//----- nvinfo : EIATTR_MIN_STACK_SIZE
	.align		4
.L_13:
        /*0054*/ 	.byte	0x04, 0x12
        /*0056*/ 	.short	(.L_15 - .L_14)
	.align		4
.L_14:
        /*0058*/ 	.word	index@(_Z16prefix_scan_stepPiS_ii)
        /*005c*/ 	.word	0x00000000


	//----- nvinfo : EIATTR_MIN_STACK_SIZE
	.align		4
.L_15:
        /*0060*/ 	.byte	0x04, 0x12
        /*0062*/ 	.short	(.L_17 - .L_16)
	.align		4
.L_16:
        /*0064*/ 	.word	index@(_Z9odd_checkPiS_i)
        /*0068*/ 	.word	0x00000000
.L_17:


//--------------------- .nv.compat                --------------------------
	.section	.nv.compat,"",@"SHT_CUDA_COMPAT_INFO"
	.align	4
        /*0000*/ 	.byte	0x02, 0x09, 0x00, 0x00, 0x02, 0x02, 0x01, 0x00, 0x02, 0x05, 0x05, 0x00, 0x03, 0x07, 0x01, 0x01
        /*0010*/ 	.byte	0x02, 0x03, 0x00, 0x00, 0x02, 0x06, 0x01, 0x00, 0x04, 0x0b, 0x08, 0x00, 0x09, 0x00, 0x00, 0x00
        /*0020*/ 	.byte	0x00, 0x00, 0x00, 0x00


//--------------------- .nv.info._Z7get_oddPiS_S_S_i --------------------------
	.section	.nv.info._Z7get_oddPiS_S_S_i,"",@"SHT_CUDA_INFO"
	.sectionflags	@""
	.align	4


	//----- nvinfo : EIATTR_CUDA_API_VERSION
	.align		4
        /*0000*/ 	.byte	0x04, 0x37
        /*0002*/ 	.short	(.L_19 - .L_18)
.L_18:
        /*0004*/ 	.word	0x00000082


	//----- nvinfo : EIATTR_KPARAM_INFO
	.align		4
.L_19:
        /*0008*/ 	.byte	0x04, 0x17
        /*000a*/ 	.short	(.L_21 - .L_20)
.L_20:
        /*000c*/ 	.word	0x00000000
        /*0010*/ 	.short	0x0004
        /*0012*/ 	.short	0x0020
        /*0014*/ 	.byte	0x00, 0xf0, 0x11, 0x00


	//----- nvinfo : EIATTR_KPARAM_INFO
	.align		4
.L_21:
        /*0018*/ 	.byte	0x04, 0x17
        /*001a*/ 	.short	(.L_23 - .L_22)
.L_22:
        /*001c*/ 	.word	0x00000000
        /*0020*/ 	.short	0x0003
        /*0022*/ 	.short	0x0018
        /*0024*/ 	.byte	0x00, 0xf5, 0x21, 0x00


	//----- nvinfo : EIATTR_KPARAM_INFO
	.align		4
.L_23:
        /*0028*/ 	.byte	0x04, 0x17
        /*002a*/ 	.short	(.L_25 - .L_24)
.L_24:
        /*002c*/ 	.word	0x00000000
        /*0030*/ 	.short	0x0002
        /*0032*/ 	.short	0x0010
        /*0034*/ 	.byte	0x00, 0xf5, 0x21, 0x00


	//----- nvinfo : EIATTR_KPARAM_INFO
	.align		4
.L_25:
        /*0038*/ 	.byte	0x04, 0x17
        /*003a*/ 	.short	(.L_27 - .L_26)
.L_26:
        /*003c*/ 	.word	0x00000000
        /*0040*/ 	.short	0x0001
        /*0042*/ 	.short	0x0008
        /*0044*/ 	.byte	0x00, 0xf5, 0x21, 0x00


	//----- nvinfo : EIATTR_KPARAM_INFO
	.align		4
.L_27:
        /*0048*/ 	.byte	0x04, 0x17
        /*004a*/ 	.short	(.L_29 - .L_28)
.L_28:
        /*004c*/ 	.word	0x00000000
        /*0050*/ 	.short	0x0000
        /*0052*/ 	.short	0x0000
        /*0054*/ 	.byte	0x00, 0xf5, 0x21, 0x00


	//----- nvinfo : EIATTR_SPARSE_MMA_MASK
	.align		4
.L_29:
        /*0058*/ 	.byte	0x03, 0x50
        /*005a*/ 	.short	0x0000


	//----- nvinfo : EIATTR_MAXREG_COUNT
	.align		4
        /*005c*/ 	.byte	0x03, 0x1b
        /*005e*/ 	.short	0x00ff


	//----- nvinfo : EIATTR_MERCURY_ISA_VERSION
	.align		4
        /*0060*/ 	.byte	0x03, 0x5f
        /*0062*/ 	.short	0x0101


	//----- nvinfo : EIATTR_VRC_CTA_INIT_COUNT
	.align		4
        /*0064*/ 	.byte	0x02, 0x4a
	.zero		1
	.zero		1


	//----- nvinfo : EIATTR_EXIT_INSTR_OFFSETS
	.align		4
        /*0068*/ 	.byte	0x04, 0x1c
        /*006a*/ 	.short	(.L_31 - .L_30)


	//   ....[0]....
.L_30:
        /*006c*/ 	.word	0x00000070


	//   ....[1]....
        /*0070*/ 	.word	0x000000d0


	//   ....[2]....
        /*0074*/ 	.word	0x00000170


	//----- nvinfo : EIATTR_CBANK_PARAM_SIZE
	.align		4
.L_31:
        /*0078*/ 	.byte	0x03, 0x19
        /*007a*/ 	.short	0x0024


	//----- nvinfo : EIATTR_PARAM_CBANK
	.align		4
        /*007c*/ 	.byte	0x04, 0x0a
        /*007e*/ 	.short	(.L_33 - .L_32)
	.align		4
.L_32:
        /*0080*/ 	.word	index@(.nv.constant0._Z7get_oddPiS_S_S_i)
        /*0084*/ 	.short	0x0380
        /*0086*/ 	.short	0x0024


	//----- nvinfo : EIATTR_SW_WAR
	.align		4
.L_33:
        /*0088*/ 	.byte	0x04, 0x36
        /*008a*/ 	.short	(.L_35 - .L_34)
.L_34:
        /*008c*/ 	.word	0x00000008
.L_35:


//--------------------- .nv.info._Z16prefix_scan_stepPiS_ii --------------------------
	.section	.nv.info._Z16prefix_scan_stepPiS_ii,"",@"SHT_CUDA_INFO"
	.sectionflags	@""
	.align	4


	//----- nvinfo : EIATTR_CUDA_API_VERSION
	.align		4
        /*0000*/ 	.byte	0x04, 0x37
        /*0002*/ 	.short	(.L_37 - .L_36)
.L_36:
        /*0004*/ 	.word	0x00000082


	//----- nvinfo : EIATTR_KPARAM_INFO
	.align		4
.L_37:
        /*0008*/ 	.byte	0x04, 0x17
        /*000a*/ 	.short	(.L_39 - .L_38)
.L_38:
        /*000c*/ 	.word	0x00000000
        /*0010*/ 	.short	0x0003
        /*0012*/ 	.short	0x0014
        /*0014*/ 	.byte	0x00, 0xf0, 0x11, 0x00


	//----- nvinfo : EIATTR_KPARAM_INFO
	.align		4
.L_39:
        /*0018*/ 	.byte	0x04, 0x17
        /*001a*/ 	.short	(.L_41 - .L_40)
.L_40:
        /*001c*/ 	.word	0x00000000
        /*0020*/ 	.short	0x0002
        /*0022*/ 	.short	0x0010
        /*0024*/ 	.byte	0x00, 0xf0, 0x11, 0x00


	//----- nvinfo : EIATTR_KPARAM_INFO
	.align		4
.L_41:
        /*0028*/ 	.byte	0x04, 0x17
        /*002a*/ 	.short	(.L_43 - .L_42)
.L_42:
        /*002c*/ 	.word	0x00000000
        /*0030*/ 	.short	0x0001
        /*0032*/ 	.short	0x0008
        /*0034*/ 	.byte	0x00, 0xf5, 0x21, 0x00


	//----- nvinfo : EIATTR_KPARAM_INFO
	.align		4
.L_43:
        /*0038*/ 	.byte	0x04, 0x17
        /*003a*/ 	.short	(.L_45 - .L_44)
.L_44:
        /*003c*/ 	.word	0x00000000
        /*0040*/ 	.short	0x0000
        /*0042*/ 	.short	0x0000
        /*0044*/ 	.byte	0x00, 0xf5, 0x21, 0x00


	//----- nvinfo : EIATTR_SPARSE_MMA_MASK
	.align		4
.L_45:
        /*0048*/ 	.byte	0x03, 0x50
        /*004a*/ 	.short	0x0000


	//----- nvinfo : EIATTR_MAXREG_COUNT
	.align		4
        /*004c*/ 	.byte	0x03, 0x1b
        /*004e*/ 	.short	0x00ff


	//----- nvinfo : EIATTR_NUM_BARRIERS
	.align		4
        /*0050*/ 	.byte	0x02, 0x4c
        /*0052*/ 	.byte	0x01
	.zero		1


	//----- nvinfo : EIATTR_MERCURY_ISA_VERSION
	.align		4
        /*0054*/ 	.byte	0x03, 0x5f
        /*0056*/ 	.short	0x0101


	//----- nvinfo : EIATTR_VRC_CTA_INIT_COUNT
	.align		4
        /*0058*/ 	.byte	0x02, 0x4a
	.zero		1
	.zero		1


	//----- nvinfo : EIATTR_EXIT_INSTR_OFFSETS
	.align		4
        /*005c*/ 	.byte	0x04, 0x1c
        /*005e*/ 	.short	(.L_47 - .L_46)


	//   ....[0]....
.L_46:
        /*0060*/ 	.word	0x000001d0


	//   ....[1]....
        /*0064*/ 	.word	0x00000220


	//----- nvinfo : EIATTR_CRS_STACK_SIZE
	.align		4
.L_47:
        /*0068*/ 	.byte	0x04, 0x1e
        /*006a*/ 	.short	(.L_49 - .L_48)
.L_48:
        /*006c*/ 	.word	0x00000000


	//----- nvinfo : EIATTR_CBANK_PARAM_SIZE
	.align		4
.L_49:
        /*0070*/ 	.byte	0x03, 0x19
        /*0072*/ 	.short	0x0018


	//----- nvinfo : EIATTR_PARAM_CBANK
	.align		4
        /*0074*/ 	.byte	0x04, 0x0a
        /*0076*/ 	.short	(.L_51 - .L_50)
	.align		4
.L_50:
        /*0078*/ 	.word	index@(.nv.constant0._Z16prefix_scan_stepPiS_ii)
        /*007c*/ 	.short	0x0380
        /*007e*/ 	.short	0x0018


	//----- nvinfo : EIATTR_SW_WAR
	.align		4
.L_51:
        /*0080*/ 	.byte	0x04, 0x36
        /*0082*/ 	.short	(.L_53 - .L_52)
.L_52:
        /*0084*/ 	.word	0x00000008
.L_53:


//--------------------- .nv.info._Z9odd_checkPiS_i --------------------------
	.section	.nv.info._Z9odd_checkPiS_i,"",@"SHT_CUDA_INFO"
	.sectionflags	@""
	.align	4


	//----- nvinfo : EIATTR_CUDA_API_VERSION
	.align		4
        /*0000*/ 	.byte	0x04, 0x37
        /*0002*/ 	.short	(.L_55 - .L_54)
.L_54:
        /*0004*/ 	.word	0x00000082


	//----- nvinfo : EIATTR_KPARAM_INFO
	.align		4
.L_55:
        /*0008*/ 	.byte	0x04, 0x17
        /*000a*/ 	.short	(.L_57 - .L_56)
.L_56:
        /*000c*/ 	.word	0x00000000
        /*0010*/ 	.short	0x0002
        /*0012*/ 	.short	0x0010
        /*0014*/ 	.byte	0x00, 0xf0, 0x11, 0x00


	//----- nvinfo : EIATTR_KPARAM_INFO
	.align		4
.L_57:
        /*0018*/ 	.byte	0x04, 0x17
        /*001a*/ 	.short	(.L_59 - .L_58)
.L_58:
        /*001c*/ 	.word	0x00000000
        /*0020*/ 	.short	0x0001
        /*0022*/ 	.short	0x0008
        /*0024*/ 	.byte	0x00, 0xf5, 0x21, 0x00


	//----- nvinfo : EIATTR_KPARAM_INFO
	.align		4
.L_59:
        /*0028*/ 	.byte	0x04, 0x17
        /*002a*/ 	.short	(.L_61 - .L_60)
.L_60:
        /*002c*/ 	.word	0x00000000
        /*0030*/ 	.short	0x0000
        /*0032*/ 	.short	0x0000
        /*0034*/ 	.byte	0x00, 0xf5, 0x21, 0x00


	//----- nvinfo : EIATTR_SPARSE_MMA_MASK
	.align		4
.L_61:
        /*0038*/ 	.byte	0x03, 0x50
        /*003a*/ 	.short	0x0000


	//----- nvinfo : EIATTR_MAXREG_COUNT
	.align		4
        /*003c*/ 	.byte	0x03, 0x1b
        /*003e*/ 	.short	0x00ff


	//----- nvinfo : EIATTR_MERCURY_ISA_VERSION
	.align		4
        /*0040*/ 	.byte	0x03, 0x5f
        /*0042*/ 	.short	0x0101


	//----- nvinfo : EIATTR_VRC_CTA_INIT_COUNT
	.align		4
        /*0044*/ 	.byte	0x02, 0x4a
	.zero		1
	.zero		1


	//----- nvinfo : EIATTR_EXIT_INSTR_OFFSETS
	.align		4
        /*0048*/ 	.byte	0x04, 0x1c
        /*004a*/ 	.short	(.L_63 - .L_62)


	//   ....[0]....
.L_62:
        /*004c*/ 	.word	0x00000070


	//   ....[1]....
        /*0050*/ 	.word	0x00000120


	//----- nvinfo : EIATTR_CBANK_PARAM_SIZE
	.align		4
.L_63:
        /*0054*/ 	.byte	0x03, 0x19
        /*0056*/ 	.short	0x0014


	//----- nvinfo : EIATTR_PARAM_CBANK
	.align		4
        /*0058*/ 	.byte	0x04, 0x0a
        /*005a*/ 	.short	(.L_65 - .L_64)
	.align		4
.L_64:
        /*005c*/ 	.word	index@(.nv.constant0._Z9odd_checkPiS_i)
        /*0060*/ 	.short	0x0380
        /*0062*/ 	.short	0x0014


	//----- nvinfo : EIATTR_SW_WAR
	.align		4
.L_65:
        /*0064*/ 	.byte	0x04, 0x36
        /*0066*/ 	.short	(.L_67 - .L_66)
.L_66:
        /*0068*/ 	.word	0x00000008
.L_67:


//--------------------- .nv.callgraph             --------------------------
	.section	.nv.callgraph,"",@"SHT_CUDA_CALLGRAPH"
	.align	4
	.sectionentsize	8
	.align		4
        /*0000*/ 	.word	0x00000000
	.align		4
        /*0004*/ 	.word	0xffffffff
	.align		4
        /*0008*/ 	.word	0x00000000
	.align		4
        /*000c*/ 	.word	0xfffffffe
	.align		4
        /*0010*/ 	.word	0x00000000
	.align		4
        /*0014*/ 	.word	0xfffffffd
	.align		4
        /*0018*/ 	.word	0x00000000
	.align		4
        /*001c*/ 	.word	0xfffffffc


//--------------------- .text._Z7get_oddPiS_S_S_i --------------------------
	.section	.text._Z7get_oddPiS_S_S_i,"ax",@progbits
	.align	128
        .global         _Z7get_oddPiS_S_S_i
        .type           _Z7get_oddPiS_S_S_i,@function
        .size           _Z7get_oddPiS_S_S_i,(.L_x_5 - _Z7get_oddPiS_S_S_i)
        .other          _Z7get_oddPiS_S_S_i,@"STO_CUDA_ENTRY STV_DEFAULT"
_Z7get_oddPiS_S_S_i:
.text._Z7get_oddPiS_S_S_i:
[----:B------:R-:W-:Y:S01]  /*0000*/  LDC R1, c[0x0][0x37c] ;  /* 0x0000df00ff017b82 */ /* 0x000fe20000000800 */
[----:B------:R-:W0:Y:S01]  /*0010*/  S2R R7, SR_TID.X ;  /* 0x0000000000077919 */ /* 0x000e220000002100 */
[----:B------:R-:W0:Y:S01]  /*0020*/  LDCU UR4, c[0x0][0x360] ;  /* 0x00006c00ff0477ac */ /* 0x000e220008000800 */
[----:B------:R-:W0:Y:S01]  /*0030*/  S2R R0, SR_CTAID.X ;  /* 0x0000000000007919 */ /* 0x000e220000002500 */
[----:B------:R-:W1:Y:S01]  /*0040*/  LDCU UR5, c[0x0][0x3a0] ;  /* 0x00007400ff0577ac */ /* 0x000e620008000800 */
[----:B0-----:R-:W-:-:S05]  /*0050*/  IMAD R7, R0, UR4, R7 ;  /* 0x0000000400077c24 */ /* 0x001fca000f8e0207 */
[----:B-1----:R-:W-:-:S13]  /*0060*/  ISETP.GE.AND P0, PT, R7, UR5, PT ;  /* 0x0000000507007c0c */ /* 0x002fda000bf06270 */
[----:B------:R-:W-:Y:S05]  /*0070*/  @P0 EXIT ;  /* 0x000000000000094d */ /* 0x000fea0003800000 */
[----:B------:R-:W0:Y:S01]  /*0080*/  LDC.64 R2, c[0x0][0x390] ;  /* 0x0000e400ff027b82 */ /* 0x000e220000000a00 */
[----:B------:R-:W1:Y:S01]  /*0090*/  LDCU.64 UR4, c[0x0][0x358] ;  /* 0x00006b00ff0477ac */ /* 0x000e620008000a00 */
[----:B0-----:R-:W-:-:S06]  /*00a0*/  IMAD.WIDE R2, R7, 0x4, R2 ;  /* 0x0000000407027825 */ /* 0x001fcc00078e0202 */
[----:B-1----:R-:W2:Y:S02]  /*00b0*/  LDG.E R2, desc[UR4][R2.64] ;  /* 0x0000000402027981 */ /* 0x002ea4000c1e1900 */
[----:B--2---:R-:W-:-:S13]  /*00c0*/  ISETP.NE.AND P0, PT, R2, RZ, PT ;  /* 0x000000ff0200720c */ /* 0x004fda0003f05270 */
[----:B------:R-:W-:Y:S05]  /*00d0*/  @!P0 EXIT ;  /* 0x000000000000894d */ /* 0x000fea0003800000 */
[----:B------:R-:W0:Y:S08]  /*00e0*/  LDC.64 R4, c[0x0][0x398] ;  /* 0x0000e600ff047b82 */ /* 0x000e300000000a00 */
[----:B------:R-:W1:Y:S01]  /*00f0*/  LDC.64 R2, c[0x0][0x380] ;  /* 0x0000e000ff027b82 */ /* 0x000e620000000a00 */
[----:B0-----:R-:W-:-:S06]  /*0100*/  IMAD.WIDE R4, R7, 0x4, R4 ;  /* 0x0000000407047825 */ /* 0x001fcc00078e0204 */
[----:B------:R-:W2:Y:S01]  /*0110*/  LDG.E R5, desc[UR4][R4.64] ;  /* 0x0000000404057981 */ /* 0x000ea2000c1e1900 */
[----:B-1----:R-:W-:Y:S02]  /*0120*/  IMAD.WIDE R2, R7, 0x4, R2 ;  /* 0x0000000407027825 */ /* 0x002fe400078e0202 */
[----:B------:R-:W2:Y:S04]  /*0130*/  LDC.64 R6, c[0x0][0x388] ;  /* 0x0000e200ff067b82 */ /* 0x000ea80000000a00 */
[----:B------:R-:W3:Y:S01]  /*0140*/  LDG.E R3, desc[UR4][R2.64] ;  /* 0x0000000402037981 */ /* 0x000ee2000c1e1900 */
[----:B--2---:R-:W-:-:S05]  /*0150*/  IMAD.WIDE R6, R5, 0x4, R6 ;  /* 0x0000000405067825 */ /* 0x004fca00078e0206 */
[----:B---3--:R-:W-:Y:S01]  /*0160*/  STG.E desc[UR4][R6.64+-0x4], R3 ;  /* 0xfffffc0306007986 */ /* 0x008fe2000c101904 */
[----:B------:R-:W-:Y:S05]  /*0170*/  EXIT ;  /* 0x000000000000794d */ /* 0x000fea0003800000 */
.L_x_0:
[----:B------:R-:W-:-:S00]  /*0180*/  BRA `(.L_x_0) ;  /* 0xfffffffc00fc7947 */ /* 0x000fc0000383ffff */
[----:B------:R-:W-:-:S00]  /*0190*/  NOP ;  /* 0x0000000000007918 */ /* 0x000fc00000000000 */
        /* <DEDUP_REMOVED lines=14> */
.L_x_5:


//--------------------- .text._Z16prefix_scan_stepPiS_ii --------------------------
	.section	.text._Z16prefix_scan_stepPiS_ii,"ax",@progbits
	.align	128
        .global         _Z16prefix_scan_stepPiS_ii
        .type           _Z16prefix_scan_stepPiS_ii,@function
        .size           _Z16prefix_scan_stepPiS_ii,(.L_x_6 - _Z16prefix_scan_stepPiS_ii)
        .other          _Z16prefix_scan_stepPiS_ii,@"STO_CUDA_ENTRY STV_DEFAULT"
_Z16prefix_scan_stepPiS_ii:
.text._Z16prefix_scan_stepPiS_ii:
[----:B------:R-:W-:Y:S01]  /*0000*/  LDC R1, c[0x0][0x37c] ;  /* 0x0000df00ff017b82 */ /* 0x000fe20000000800 */
[----:B------:R-:W0:Y:S07]  /*0010*/  S2R R9, SR_TID.X ;  /* 0x0000000000097919 */ /* 0x000e2e0000002100 */
[----:B------:R-:W1:Y:S01]  /*0020*/  LDC.64 R4, c[0x0][0x380] ;  /* 0x0000e000ff047b82 */ /* 0x000e620000000a00 */
[----:B------:R-:W0:Y:S01]  /*0030*/  LDCU UR4, c[0x0][0x360] ;  /* 0x00006c00ff0477ac */ /* 0x000e220008000800 */
[----:B------:R-:W0:Y:S01]  /*0040*/  S2R R0, SR_CTAID.X ;  /* 0x0000000000007919 */ /* 0x000e220000002500 */
[----:B------:R-:W2:Y:S05]  /*0050*/  LDCU.64 UR6, c[0x0][0x358] ;  /* 0x00006b00ff0677ac */ /* 0x000eaa0008000a00 */
[----:B------:R-:W3:Y:S01]  /*0060*/  S2UR UR5, SR_CgaCtaId ;  /* 0x00000000000579c3 */ /* 0x000ee20000008800 */
[----:B------:R-:W4:Y:S01]  /*0070*/  LDCU.64 UR8, c[0x0][0x390] ;  /* 0x00007200ff0877ac */ /* 0x000f220008000a00 */
[----:B0-----:R-:W-:-:S04]  /*0080*/  IMAD R7, R0, UR4, R9 ;  /* 0x0000000400077c24 */ /* 0x001fc8000f8e0209 */
[----:B-1----:R-:W-:-:S06]  /*0090*/  IMAD.WIDE R2, R7, 0x4, R4 ;  /* 0x0000000407027825 */ /* 0x002fcc00078e0204 */
[----:B--2---:R-:W2:Y:S01]  /*00a0*/  LDG.E R2, desc[UR6][R2.64] ;  /* 0x0000000602027981 */ /* 0x004ea2000c1e1900 */
[C---:B----4-:R-:W-:Y:S01]  /*00b0*/  ISETP.GE.AND P0, PT, R7.reuse, UR9, PT ;  /* 0x0000000907007c0c */ /* 0x050fe2000bf06270 */
[----:B------:R-:W-:Y:S01]  /*00c0*/  UMOV UR4, 0x400 ;  /* 0x0000040000047882 */ /* 0x000fe20000000000 */
[----:B------:R-:W-:Y:S01]  /*00d0*/  BSSY.RECONVERGENT B0, `(.L_x_1) ;  /* 0x000000e000007945 */ /* 0x000fe20003800200 */
[----:B---3--:R-:W-:Y:S01]  /*00e0*/  ULEA UR4, UR5, UR4, 0x18 ;  /* 0x0000000405047291 */ /* 0x008fe2000f8ec0ff */
[C---:B------:R-:W-:Y:S02]  /*00f0*/  ISETP.GE.OR P0, PT, R7.reuse, UR8, !P0 ;  /* 0x0000000807007c0c */ /* 0x040fe4000c706670 */
[----:B------:R-:W-:-:S03]  /*0100*/  ISETP.GE.AND P1, PT, R7, UR8, PT ;  /* 0x0000000807007c0c */ /* 0x000fc6000bf26270 */
[----:B------:R-:W-:-:S05]  /*0110*/  LEA R9, R9, UR4, 0x2 ;  /* 0x0000000409097c11 */ /* 0x000fca000f8e10ff */
[----:B--2---:R0:W-:Y:S01]  /*0120*/  STS [R9], R2 ;  /* 0x0000000209007388 */ /* 0x0041e20000000800 */
[----:B------:R-:W-:Y:S06]  /*0130*/  BAR.SYNC.DEFER_BLOCKING 0x0 ;  /* 0x0000000000007b1d */ /* 0x000fec0000010000 */
[----:B------:R-:W-:Y:S05]  /*0140*/  @P0 BRA `(.L_x_2) ;  /* 0x0000000000180947 */ /* 0x000fea0003800000 */
[----:B------:R-:W-:-:S05]  /*0150*/  IADD3 R3, PT, PT, R7, -UR9, RZ ;  /* 0x8000000907037c10 */ /* 0x000fca000fffe0ff */
[----:B0-----:R-:W-:Y:S02]  /*0160*/  IMAD.WIDE R2, R3, 0x4, R4 ;  /* 0x0000000403027825 */ /* 0x001fe400078e0204 */
[----:B------:R-:W0:Y:S04]  /*0170*/  LDS R5, [R9] ;  /* 0x0000000009057984 */ /* 0x000e280000000800 */
[----:B------:R-:W0:Y:S02]  /*0180*/  LDG.E R2, desc[UR6][R2.64] ;  /* 0x0000000602027981 */ /* 0x000e24000c1e1900 */
[----:B0-----:R-:W-:-:S05]  /*0190*/  IADD3 R0, PT, PT, R2, R5, RZ ;  /* 0x0000000502007210 */ /* 0x001fca0007ffe0ff */
[----:B------:R1:W-:Y:S02]  /*01a0*/  STS [R9], R0 ;  /* 0x0000000009007388 */ /* 0x0003e40000000800 */
.L_x_2:
[----:B------:R-:W-:Y:S05]  /*01b0*/  BSYNC.RECONVERGENT B0 ;  /* 0x0000000000007941 */ /* 0x000fea0003800200 */
.L_x_1:
[----:B------:R-:W-:Y:S06]  /*01c0*/  BAR.SYNC.DEFER_BLOCKING 0x0 ;  /* 0x0000000000007b1d */ /* 0x000fec0000010000 */
[----:B------:R-:W-:Y:S05]  /*01d0*/  @P1 EXIT ;  /* 0x000000000000194d */ /* 0x000fea0003800000 */
[----:B01----:R-:W0:Y:S01]  /*01e0*/  LDS R9, [R9] ;  /* 0x0000000009097984 */ /* 0x003e220000000800 */
[----:B------:R-:W1:Y:S02]  /*01f0*/  LDC.64 R2, c[0x0][0x388] ;  /* 0x0000e200ff027b82 */ /* 0x000e640000000a00 */
[----:B-1----:R-:W-:-:S05]  /*0200*/  IMAD.WIDE R2, R7, 0x4, R2 ;  /* 0x0000000407027825 */ /* 0x002fca00078e0202 */
[----:B0-----:R-:W-:Y:S01]  /*0210*/  STG.E desc[UR6][R2.64], R9 ;  /* 0x0000000902007986 */ /* 0x001fe2000c101906 */
[----:B------:R-:W-:Y:S05]  /*0220*/  EXIT ;  /* 0x000000000000794d */ /* 0x000fea0003800000 */
.L_x_3:
        /* <DEDUP_REMOVED lines=13> */
.L_x_6:


//--------------------- .text._Z9odd_checkPiS_i   --------------------------
	.section	.text._Z9odd_checkPiS_i,"ax",@progbits
	.align	128
        .global         _Z9odd_checkPiS_i
        .type           _Z9odd_checkPiS_i,@function
        .size           _Z9odd_checkPiS_i,(.L_x_7 - _Z9odd_checkPiS_i)
        .other          _Z9odd_checkPiS_i,@"STO_CUDA_ENTRY STV_DEFAULT"
_Z9odd_checkPiS_i:
.text._Z9odd_checkPiS_i:
        /* <DEDUP_REMOVED lines=9> */
[----:B------:R-:W1:Y:S07]  /*0090*/  LDCU.64 UR4, c[0x0][0x358] ;  /* 0x00006b00ff0477ac */ /* 0x000e6e0008000a00 */
[----:B------:R-:W2:Y:S01]  /*00a0*/  LDC.64 R4, c[0x0][0x388] ;  /* 0x0000e200ff047b82 */ /* 0x000ea20000000a00 */
[----:B0-----:R-:W-:-:S06]  /*00b0*/  IMAD.WIDE R2, R7, 0x4, R2 ;  /* 0x0000000407027825 */ /* 0x001fcc00078e0202 */
[----:B-1----:R-:W3:Y:S01]  /*00c0*/  LDG.E R2, desc[UR4][R2.64] ;  /* 0x0000000402027981 */ /* 0x002ee2000c1e1900 */
[----:B--2---:R-:W-:Y:S01]  /*00d0*/  IMAD.WIDE R4, R7, 0x4, R4 ;  /* 0x0000000407047825 */ /* 0x004fe200078e0204 */
[----:B---3--:R-:W-:-:S04]  /*00e0*/  LEA.HI R0, R2, R2, RZ, 0x1 ;  /* 0x0000000202007211 */ /* 0x008fc800078f08ff */
[----:B------:R-:W-:-:S04]  /*00f0*/  LOP3.LUT R9, R0, 0xfffffffe, RZ, 0xc0, !PT ;  /* 0xfffffffe00097812 */ /* 0x000fc800078ec0ff */
[----:B------:R-:W-:-:S05]  /*0100*/  IADD3 R9, PT, PT, R2, -R9, RZ ;  /* 0x8000000902097210 */ /* 0x000fca0007ffe0ff */
[----:B------:R-:W-:Y:S01]  /*0110*/  STG.E desc[UR4][R4.64], R9 ;  /* 0x0000000904007986 */ /* 0x000fe2000c101904 */
[----:B------:R-:W-:Y:S05]  /*0120*/  EXIT ;  /* 0x000000000000794d */ /* 0x000fea0003800000 */
.L_x_4:
        /* <DEDUP_REMOVED lines=13> */
.L_x_7:


//--------------------- .nv.shared._Z7get_oddPiS_S_S_i --------------------------
	.section	.nv.shared._Z7get_oddPiS_S_S_i,"aw",@nobits
	.sectionflags	@""
	.align	16
	.zero		1024


//--------------------- .nv.shared.reserved.0     --------------------------
	.section	.nv.shared.reserved.0,"aw",@nobits
	.weak		__nv_reservedSMEM_offset_0_alias
	.size		__nv_reservedSMEM_offset_0_alias, 0, 64
	.other		__nv_reservedSMEM_offset_0_alias,@"STO_CUDA_RESERVED_SHARED STV_DEFAULT"
__nv_reservedSMEM_offset_0_alias:
	.zero		0
	.zero		64


//--------------------- .nv.shared._Z16prefix_scan_stepPiS_ii --------------------------
	.section	.nv.shared._Z16prefix_scan_stepPiS_ii,"aw",@nobits
	.sectionflags	@""
	.align	16
	.zero		1024


//--------------------- .nv.shared._Z9odd_checkPiS_i --------------------------
	.section	.nv.shared._Z9odd_checkPiS_i,"aw",@nobits
	.sectionflags	@""
	.align	16
	.zero		1024


//--------------------- .nv.constant0._Z7get_oddPiS_S_S_i --------------------------
	.section	.nv.constant0._Z7get_oddPiS_S_S_i,"a",@progbits
	.sectionflags	@""
	.align	4
.nv.constant0._Z7get_oddPiS_S_S_i:
	.zero		932


//--------------------- .nv.constant0._Z16prefix_scan_stepPiS_ii --------------------------
	.section	.nv.constant0._Z16prefix_scan_stepPiS_ii,"a",@progbits
	.sectionflags	@""
	.align	4
.nv.constant0._Z16prefix_scan_stepPiS_ii:
	.zero		920


//--------------------- .nv.constant0._Z9odd_checkPiS_i --------------------------
	.section	.nv.constant0._Z9odd_checkPiS_i,"a",@progbits
	.sectionflags	@""
	.align	4
.nv.constant0._Z9odd_checkPiS_i:
	.zero		916


//--------------------- SYMBOLS --------------------------

	.type		.nv.reservedSmem.offset0,@object
	.size		.nv.reservedSmem.offset0,0x4
	.type		.nv.reservedSmem.cap,@object
	.size		.nv.reservedSmem.cap,0x4
